//
// Generated by NVIDIA NVVM Compiler
//
// Compiler Build ID: CL-36424714
// Cuda compilation tools, release 13.0, V13.0.88
// Based on NVVM 20.0.0
//

.version 9.0
.target sm_100
.address_size 64

	// .globl	default_function_kernel

.visible .entry default_function_kernel(
	.param .u64 .ptr .align 1 default_function_kernel_param_0,
	.param .u64 .ptr .align 1 default_function_kernel_param_1
)
.maxntid 14
{
	.reg .pred 	%p<3>;
	.reg .b32 	%r<7>;
	.reg .b32 	%f<2>;
	.reg .b64 	%rd<14>;

	ld.param.u64 	%rd1, [default_function_kernel_param_0];
	ld.param.u64 	%rd2, [default_function_kernel_param_1];
	cvta.to.global.u64 	%rd3, %rd1;
	cvta.to.global.u64 	%rd4, %rd2;
	mov.u32 	%r1, %ctaid.x;
	mul.lo.s32 	%r2, %r1, 52;
	mov.u32 	%r3, %tid.x;
	setp.gt.u32 	%p1, %r3, 6;
	selp.b64 	%rd5, 13, 0, %p1;
	add.s32 	%r4, %r3, -7;
	setp.lt.u32 	%p2, %r3, 7;
	selp.b32 	%r5, %r3, %r4, %p2;
	cvt.u64.u32 	%rd6, %r5;
	cvt.u64.u32 	%rd7, %r2;
	add.s64 	%rd8, %rd5, %rd7;
	add.s64 	%rd9, %rd8, %rd6;
	shl.b64 	%rd10, %rd9, 2;
	add.s64 	%rd11, %rd4, %rd10;
	ld.global.nc.f32 	%f1, [%rd11+324];
	mad.lo.s32 	%r6, %r1, 14, %r3;
	mul.wide.u32 	%rd12, %r6, 4;
	add.s64 	%rd13, %rd3, %rd12;
	st.global.f32 	[%rd13], %f1;
	ret;

}


// ===== COMPILED SASS (sm_100) =====

	.target	sm_100

	.elftype	@"ET_EXEC"


//--------------------- .note.nv.tkinfo           --------------------------
	.section	.note.nv.tkinfo,"",@"SHT_NOTE"
	.sectionflags	@"SHF_NOTE_NV_TKINFO"
	.tkinfo
        /*0018*/ 	.word	0x00000002
        /*0030*/ 	.string	""
        /*0030*/ 	.string	"ptxas"
        /*0030*/ 	.string	"Cuda compilation tools, release 13.0, V13.0.88"
        /*0030*/ 	.string	"Build cuda_13.0.r13.0/compiler.36424714_0"
        /*0030*/ 	.string	"-arch sm_100 -m 64 "



//--------------------- .note.nv.cuinfo           --------------------------
	.section	.note.nv.cuinfo,"",@"SHT_NOTE"
	.sectionflags	@"SHF_NOTE_NV_CUINFO"
        /*0018*/ 	.short	0x0002
        /*001a*/ 	.short	0x0064
        /*001c*/ 	.short	0x0082
	.zero		2


//--------------------- .nv.info                  --------------------------
	.section	.nv.info,"",@"SHT_CUDA_INFO"
	.align	4


	//----- nvinfo : EIATTR_REGCOUNT
	.align		4
        /*0000*/ 	.byte	0x04, 0x2f
        /*0002*/ 	.short	(.L_1 - .L_0)
	.align		4
.L_0:
        /*0004*/ 	.word	index@(default_function_kernel)
        /*0008*/ 	.word	0x0000000a


	//----- nvinfo : EIATTR_FRAME_SIZE
	.align		4
.L_1:
        /*000c*/ 	.byte	0x04, 0x11
        /*000e*/ 	.short	(.L_3 - .L_2)
	.align		4
.L_2:
        /*0010*/ 	.word	index@(default_function_kernel)
        /*0014*/ 	.word	0x00000000


	//----- nvinfo : EIATTR_MIN_STACK_SIZE
	.align		4
.L_3:
        /*0018*/ 	.byte	0x04, 0x12
        /*001a*/ 	.short	(.L_5 - .L_4)
	.align		4
.L_4:
        /*001c*/ 	.word	index@(default_function_kernel)
        /*0020*/ 	.word	0x00000000
.L_5:


//--------------------- .nv.compat                --------------------------
	.section	.nv.compat,"",@"SHT_CUDA_COMPAT_INFO"
	.align	4
        /*0000*/ 	.byte	0x02, 0x09, 0x00, 0x00, 0x02, 0x02, 0x01, 0x00, 0x02, 0x05, 0x05, 0x00, 0x03, 0x07, 0x01, 0x01
        /*0010*/ 	.byte	0x02, 0x03, 0x00, 0x00, 0x02, 0x06, 0x01, 0x00, 0x04, 0x0b, 0x08, 0x00, 0x09, 0x00, 0x00, 0x00
        /*0020*/ 	.byte	0x00, 0x00, 0x00, 0x00


//--------------------- .nv.info.default_function_kernel --------------------------
	.section	.nv.info.default_function_kernel,"",@"SHT_CUDA_INFO"
	.sectionflags	@""
	.align	4


	//----- nvinfo : EIATTR_CUDA_API_VERSION
	.align		4
        /*0000*/ 	.byte	0x04, 0x37
        /*0002*/ 	.short	(.L_7 - .L_6)
.L_6:
        /*0004*/ 	.word	0x00000082


	//----- nvinfo : EIATTR_KPARAM_INFO
	.align		4
.L_7:
        /*0008*/ 	.byte	0x04, 0x17
        /*000a*/ 	.short	(.L_9 - .L_8)
.L_8:
        /*000c*/ 	.word	0x00000000
        /*0010*/ 	.short	0x0001
        /*0012*/ 	.short	0x0008
        /*0014*/ 	.byte	0x00, 0xf5, 0x21, 0x00


	//----- nvinfo : EIATTR_KPARAM_INFO
	.align		4
.L_9:
        /*0018*/ 	.byte	0x04, 0x17
        /*001a*/ 	.short	(.L_11 - .L_10)
.L_10:
        /*001c*/ 	.word	0x00000000
        /*0020*/ 	.short	0x0000
        /*0022*/ 	.short	0x0000
        /*0024*/ 	.byte	0x00, 0xf5, 0x21, 0x00


	//----- nvinfo : EIATTR_SPARSE_MMA_MASK
	.align		4
.L_11:
        /*0028*/ 	.byte	0x03, 0x50
        /*002a*/ 	.short	0x0000


	//----- nvinfo : EIATTR_MAXREG_COUNT
	.align		4
        /*002c*/ 	.byte	0x03, 0x1b
        /*002e*/ 	.short	0x00ff


	//----- nvinfo : EIATTR_MERCURY_ISA_VERSION
	.align		4
        /*0030*/ 	.byte	0x03, 0x5f
        /*0032*/ 	.short	0x0101


	//----- nvinfo : EIATTR_VRC_CTA_INIT_COUNT
	.align		4
        /*0034*/ 	.byte	0x02, 0x4a
	.zero		1
	.zero		1


	//----- nvinfo : EIATTR_EXIT_INSTR_OFFSETS
	.align		4
        /*0038*/ 	.byte	0x04, 0x1c
        /*003a*/ 	.short	(.L_13 - .L_12)


	//   ....[0]....
.L_12:
        /*003c*/ 	.word	0x00000140


	//----- nvinfo : EIATTR_MAX_THREADS
	.align		4
.L_13:
        /*0040*/ 	.byte	0x04, 0x05
        /*0042*/ 	.short	(.L_15 - .L_14)
.L_14:
        /*0044*/ 	.word	0x0000000e
        /*0048*/ 	.word	0x00000001
        /*004c*/ 	.word	0x00000001


	//----- nvinfo : EIATTR_CBANK_PARAM_SIZE
	.align		4
.L_15:
        /*0050*/ 	.byte	0x03, 0x19
        /*0052*/ 	.short	0x0010


	//----- nvinfo : EIATTR_PARAM_CBANK
	.align		4
        /*0054*/ 	.byte	0x04, 0x0a
        /*0056*/ 	.short	(.L_17 - .L_16)
	.align		4
.L_16:
        /*0058*/ 	.word	index@(.nv.constant0.default_function_kernel)
        /*005c*/ 	.short	0x0380
        /*005e*/ 	.short	0x0010


	//----- nvinfo : EIATTR_SW_WAR
	.align		4
.L_17:
        /*0060*/ 	.byte	0x04, 0x36
        /*0062*/ 	.short	(.L_19 - .L_18)
.L_18:
        /*0064*/ 	.word	0x00000008
.L_19:


//--------------------- .nv.callgraph             --------------------------
	.section	.nv.callgraph,"",@"SHT_CUDA_CALLGRAPH"
	.align	4
	.sectionentsize	8
	.align		4
        /*0000*/ 	.word	0x00000000
	.align		4
        /*0004*/ 	.word	0xffffffff
	.align		4
        /*0008*/ 	.word	0x00000000
	.align		4
        /*000c*/ 	.word	0xfffffffe
	.align		4
        /*0010*/ 	.word	0x00000000
	.align		4
        /*0014*/ 	.word	0xfffffffd
	.align		4
        /*0018*/ 	.word	0x00000000
	.align		4
        /*001c*/ 	.word	0xfffffffc


//--------------------- .text.default_function_kernel --------------------------
	.section	.text.default_function_kernel,"ax",@progbits
	.align	128
        .global         default_function_kernel
        .type           default_function_kernel,@function
        .size           default_function_kernel,(.L_x_1 - default_function_kernel)
        .other          default_function_kernel,@"STO_CUDA_ENTRY STV_DEFAULT"
default_function_kernel:
.text.default_function_kernel:
[----:B------:R-:W-:Y:S01]  /*0000*/  LDC R1, c[0x0][0x37c] ;  /* 0x0000df00ff017b82 */ /* 0x000fe20000000800 */
[----:B------:R-:W0:Y:S01]  /*0010*/  S2R R6, SR_TID.X ;  /* 0x0000000000067919 */ /* 0x000e220000002100 */
[----:B------:R-:W1:Y:S01]  /*0020*/  LDCU.64 UR6, c[0x0][0x388] ;  /* 0x00007100ff0677ac */ /* 0x000e620008000a00 */
[----:B------:R-:W2:Y:S01]  /*0030*/  S2R R7, SR_CTAID.X ;  /* 0x0000000000077919 */ /* 0x000ea20000002500 */
[----:B------:R-:W3:Y:S01]  /*0040*/  LDCU.64 UR4, c[0x0][0x358] ;  /* 0x00006b00ff0477ac */ /* 0x000ee20008000a00 */
[C---:B0-----:R-:W-:Y:S01]  /*0050*/  VIADD R2, R6.reuse, 0xfffffff9 ;  /* 0xfffffff906027836 */ /* 0x041fe20000000000 */
[C---:B------:R-:W-:Y:S02]  /*0060*/  ISETP.GE.U32.AND P1, PT, R6.reuse, 0x7, PT ;  /* 0x000000070600780c */ /* 0x040fe40003f26070 */
[C---:B------:R-:W-:Y:S01]  /*0070*/  ISETP.GT.U32.AND P0, PT, R6.reuse, 0x6, PT ;  /* 0x000000060600780c */ /* 0x040fe20003f04070 */
[----:B--2---:R-:W-:Y:S01]  /*0080*/  IMAD R0, R7, 0x34, RZ ;  /* 0x0000003407007824 */ /* 0x004fe200078e02ff */
[----:B------:R-:W-:-:S02]  /*0090*/  SEL R3, R6, R2, !P1 ;  /* 0x0000000206037207 */ /* 0x000fc40004800000 */
[----:B------:R-:W-:-:S04]  /*00a0*/  SEL R2, RZ, 0xd, !P0 ;  /* 0x0000000dff027807 */ /* 0x000fc80004000000 */
[----:B------:R-:W-:-:S04]  /*00b0*/  IADD3 R0, P0, P1, R3, R2, R0 ;  /* 0x0000000203007210 */ /* 0x000fc8000791e000 */
[----:B------:R-:W-:Y:S02]  /*00c0*/  IADD3.X R3, PT, PT, RZ, RZ, RZ, P0, P1 ;  /* 0x000000ffff037210 */ /* 0x000fe400007e24ff */
[----:B-1----:R-:W-:-:S04]  /*00d0*/  LEA R4, P0, R0, UR6, 0x2 ;  /* 0x0000000600047c11 */ /* 0x002fc8000f8010ff */
[----:B------:R-:W-:Y:S02]  /*00e0*/  LEA.HI.X R5, R0, UR7, R3, 0x2, P0 ;  /* 0x0000000700057c11 */ /* 0x000fe400080f1403 */
[----:B------:R-:W0:Y:S04]  /*00f0*/  LDC.64 R2, c[0x0][0x380] ;  /* 0x0000e000ff027b82 */ /* 0x000e280000000a00 */
[----:B---3--:R-:W2:Y:S01]  /*0100*/  LDG.E.CONSTANT R5, desc[UR4][R4.64+0x144] ;  /* 0x0001440404057981 */ /* 0x008ea2000c1e9900 */
[----:B------:R-:W-:-:S04]  /*0110*/  IMAD R7, R7, 0xe, R6 ;  /* 0x0000000e07077824 */ /* 0x000fc800078e0206 */
[----:B0-----:R-:W-:-:S05]  /*0120*/  IMAD.WIDE.U32 R2, R7, 0x4, R2 ;  /* 0x0000000407027825 */ /* 0x001fca00078e0002 */
[----:B--2---:R-:W-:Y:S01]  /*0130*/  STG.E desc[UR4][R2.64], R5 ;  /* 0x0000000502007986 */ /* 0x004fe2000c101904 */
[----:B------:R-:W-:Y:S05]  /*0140*/  EXIT ;  /* 0x000000000000794d */ /* 0x000fea0003800000 */
.L_x_0:
[----:B------:R-:W-:-:S00]  /*0150*/  BRA `(.L_x_0) ;  /* 0xfffffffc00fc7947 */ /* 0x000fc0000383ffff */
[----:B------:R-:W-:-:S00]  /*0160*/  NOP ;  /* 0x0000000000007918 */ /* 0x000fc00000000000 */
        /* <DEDUP_REMOVED lines=9> */
.L_x_1:


//--------------------- .nv.shared.reserved.0     --------------------------
	.section	.nv.shared.reserved.0,"aw",@nobits
	.weak		__nv_reservedSMEM_offset_0_alias
	.size		__nv_reservedSMEM_offset_0_alias, 0, 64
	.other		__nv_reservedSMEM_offset_0_alias,@"STO_CUDA_RESERVED_SHARED STV_DEFAULT"
__nv_reservedSMEM_offset_0_alias:
	.zero		0
	.zero		64


//--------------------- .nv.constant0.default_function_kernel --------------------------
	.section	.nv.constant0.default_function_kernel,"a",@progbits
	.sectionflags	@""
	.align	4
.nv.constant0.default_function_kernel:
	.zero		912


//--------------------- SYMBOLS --------------------------

	.type		.nv.reservedSmem.offset0,@object
	.size		.nv.reservedSmem.offset0,0x4
